//
// Generated by NVIDIA NVVM Compiler
//
// Compiler Build ID: CL-36424714
// Cuda compilation tools, release 13.0, V13.0.88
// Based on NVVM 20.0.0
//

.version 9.0
.target sm_100
.address_size 64

	// .globl	_Z20matrixMultiplySharedPfS_S_iiiiii
// _ZZ20matrixMultiplySharedPfS_S_iiiiiiE2sA has been demoted
// _ZZ20matrixMultiplySharedPfS_S_iiiiiiE2sB has been demoted

.visible .entry _Z20matrixMultiplySharedPfS_S_iiiiii(
	.param .u64 .ptr .align 1 _Z20matrixMultiplySharedPfS_S_iiiiii_param_0,
	.param .u64 .ptr .align 1 _Z20matrixMultiplySharedPfS_S_iiiiii_param_1,
	.param .u64 .ptr .align 1 _Z20matrixMultiplySharedPfS_S_iiiiii_param_2,
	.param .u32 _Z20matrixMultiplySharedPfS_S_iiiiii_param_3,
	.param .u32 _Z20matrixMultiplySharedPfS_S_iiiiii_param_4,
	.param .u32 _Z20matrixMultiplySharedPfS_S_iiiiii_param_5,
	.param .u32 _Z20matrixMultiplySharedPfS_S_iiiiii_param_6,
	.param .u32 _Z20matrixMultiplySharedPfS_S_iiiiii_param_7,
	.param .u32 _Z20matrixMultiplySharedPfS_S_iiiiii_param_8
)
{
	.reg .pred 	%p<11>;
	.reg .b32 	%r<45>;
	.reg .b32 	%f<108>;
	.reg .b64 	%rd<13>;
	// demoted variable
	.shared .align 4 .b8 _ZZ20matrixMultiplySharedPfS_S_iiiiiiE2sA[4096];
	// demoted variable
	.shared .align 4 .b8 _ZZ20matrixMultiplySharedPfS_S_iiiiiiE2sB[4096];
	ld.param.u64 	%rd4, [_Z20matrixMultiplySharedPfS_S_iiiiii_param_0];
	ld.param.u64 	%rd5, [_Z20matrixMultiplySharedPfS_S_iiiiii_param_1];
	ld.param.u64 	%rd3, [_Z20matrixMultiplySharedPfS_S_iiiiii_param_2];
	ld.param.u32 	%r23, [_Z20matrixMultiplySharedPfS_S_iiiiii_param_3];
	ld.param.u32 	%r24, [_Z20matrixMultiplySharedPfS_S_iiiiii_param_4];
	ld.param.u32 	%r25, [_Z20matrixMultiplySharedPfS_S_iiiiii_param_5];
	ld.param.u32 	%r26, [_Z20matrixMultiplySharedPfS_S_iiiiii_param_6];
	ld.param.u32 	%r27, [_Z20matrixMultiplySharedPfS_S_iiiiii_param_7];
	ld.param.u32 	%r28, [_Z20matrixMultiplySharedPfS_S_iiiiii_param_8];
	cvta.to.global.u64 	%rd1, %rd5;
	cvta.to.global.u64 	%rd2, %rd4;
	mov.u32 	%r29, %ntid.y;
	mov.u32 	%r30, %ctaid.y;
	mov.u32 	%r42, %tid.y;
	mad.lo.s32 	%r2, %r29, %r30, %r42;
	mov.u32 	%r31, %ntid.x;
	mov.u32 	%r32, %ctaid.x;
	mov.u32 	%r40, %tid.x;
	mad.lo.s32 	%r4, %r31, %r32, %r40;
	shl.b32 	%r33, %r42, 7;
	mov.u32 	%r34, _ZZ20matrixMultiplySharedPfS_S_iiiiiiE2sA;
	add.s32 	%r5, %r34, %r33;
	shl.b32 	%r35, %r40, 2;
	add.s32 	%r6, %r5, %r35;
	mov.u32 	%r36, _ZZ20matrixMultiplySharedPfS_S_iiiiiiE2sB;
	add.s32 	%r8, %r36, %r35;
	add.s32 	%r7, %r8, %r33;
	add.s32 	%r37, %r24, -1;
	shr.u32 	%r38, %r37, 5;
	neg.s32 	%r44, %r38;
	mad.lo.s32 	%r43, %r42, %r26, %r4;
	shl.b32 	%r11, %r26, 5;
	mad.lo.s32 	%r41, %r24, %r2, %r40;
	mov.f32 	%f105, 0f00000000;
$L__BB0_1:
	setp.ge.s32 	%p1, %r2, %r23;
	setp.ge.u32 	%p2, %r40, %r24;
	mov.f32 	%f106, 0f00000000;
	or.pred  	%p3, %p1, %p2;
	@%p3 bra 	$L__BB0_3;
	mul.wide.u32 	%rd6, %r41, 4;
	add.s64 	%rd7, %rd2, %rd6;
	ld.global.f32 	%f106, [%rd7];
$L__BB0_3:
	setp.ge.s32 	%p4, %r4, %r26;
	st.shared.f32 	[%r6], %f106;
	setp.ge.u32 	%p5, %r42, %r25;
	mov.f32 	%f107, 0f00000000;
	or.pred  	%p6, %p4, %p5;
	@%p6 bra 	$L__BB0_5;
	mul.wide.u32 	%rd8, %r43, 4;
	add.s64 	%rd9, %rd1, %rd8;
	ld.global.f32 	%f107, [%rd9];
$L__BB0_5:
	st.shared.f32 	[%r7], %f107;
	bar.sync 	0;
	ld.shared.f32 	%f10, [%r5];
	ld.shared.f32 	%f11, [%r8];
	fma.rn.f32 	%f12, %f10, %f11, %f105;
	ld.shared.f32 	%f13, [%r5+4];
	ld.shared.f32 	%f14, [%r8+128];
	fma.rn.f32 	%f15, %f13, %f14, %f12;
	ld.shared.f32 	%f16, [%r5+8];
	ld.shared.f32 	%f17, [%r8+256];
	fma.rn.f32 	%f18, %f16, %f17, %f15;
	ld.shared.f32 	%f19, [%r5+12];
	ld.shared.f32 	%f20, [%r8+384];
	fma.rn.f32 	%f21, %f19, %f20, %f18;
	ld.shared.f32 	%f22, [%r5+16];
	ld.shared.f32 	%f23, [%r8+512];
	fma.rn.f32 	%f24, %f22, %f23, %f21;
	ld.shared.f32 	%f25, [%r5+20];
	ld.shared.f32 	%f26, [%r8+640];
	fma.rn.f32 	%f27, %f25, %f26, %f24;
	ld.shared.f32 	%f28, [%r5+24];
	ld.shared.f32 	%f29, [%r8+768];
	fma.rn.f32 	%f30, %f28, %f29, %f27;
	ld.shared.f32 	%f31, [%r5+28];
	ld.shared.f32 	%f32, [%r8+896];
	fma.rn.f32 	%f33, %f31, %f32, %f30;
	ld.shared.f32 	%f34, [%r5+32];
	ld.shared.f32 	%f35, [%r8+1024];
	fma.rn.f32 	%f36, %f34, %f35, %f33;
	ld.shared.f32 	%f37, [%r5+36];
	ld.shared.f32 	%f38, [%r8+1152];
	fma.rn.f32 	%f39, %f37, %f38, %f36;
	ld.shared.f32 	%f40, [%r5+40];
	ld.shared.f32 	%f41, [%r8+1280];
	fma.rn.f32 	%f42, %f40, %f41, %f39;
	ld.shared.f32 	%f43, [%r5+44];
	ld.shared.f32 	%f44, [%r8+1408];
	fma.rn.f32 	%f45, %f43, %f44, %f42;
	ld.shared.f32 	%f46, [%r5+48];
	ld.shared.f32 	%f47, [%r8+1536];
	fma.rn.f32 	%f48, %f46, %f47, %f45;
	ld.shared.f32 	%f49, [%r5+52];
	ld.shared.f32 	%f50, [%r8+1664];
	fma.rn.f32 	%f51, %f49, %f50, %f48;
	ld.shared.f32 	%f52, [%r5+56];
	ld.shared.f32 	%f53, [%r8+1792];
	fma.rn.f32 	%f54, %f52, %f53, %f51;
	ld.shared.f32 	%f55, [%r5+60];
	ld.shared.f32 	%f56, [%r8+1920];
	fma.rn.f32 	%f57, %f55, %f56, %f54;
	ld.shared.f32 	%f58, [%r5+64];
	ld.shared.f32 	%f59, [%r8+2048];
	fma.rn.f32 	%f60, %f58, %f59, %f57;
	ld.shared.f32 	%f61, [%r5+68];
	ld.shared.f32 	%f62, [%r8+2176];
	fma.rn.f32 	%f63, %f61, %f62, %f60;
	ld.shared.f32 	%f64, [%r5+72];
	ld.shared.f32 	%f65, [%r8+2304];
	fma.rn.f32 	%f66, %f64, %f65, %f63;
	ld.shared.f32 	%f67, [%r5+76];
	ld.shared.f32 	%f68, [%r8+2432];
	fma.rn.f32 	%f69, %f67, %f68, %f66;
	ld.shared.f32 	%f70, [%r5+80];
	ld.shared.f32 	%f71, [%r8+2560];
	fma.rn.f32 	%f72, %f70, %f71, %f69;
	ld.shared.f32 	%f73, [%r5+84];
	ld.shared.f32 	%f74, [%r8+2688];
	fma.rn.f32 	%f75, %f73, %f74, %f72;
	ld.shared.f32 	%f76, [%r5+88];
	ld.shared.f32 	%f77, [%r8+2816];
	fma.rn.f32 	%f78, %f76, %f77, %f75;
	ld.shared.f32 	%f79, [%r5+92];
	ld.shared.f32 	%f80, [%r8+2944];
	fma.rn.f32 	%f81, %f79, %f80, %f78;
	ld.shared.f32 	%f82, [%r5+96];
	ld.shared.f32 	%f83, [%r8+3072];
	fma.rn.f32 	%f84, %f82, %f83, %f81;
	ld.shared.f32 	%f85, [%r5+100];
	ld.shared.f32 	%f86, [%r8+3200];
	fma.rn.f32 	%f87, %f85, %f86, %f84;
	ld.shared.f32 	%f88, [%r5+104];
	ld.shared.f32 	%f89, [%r8+3328];
	fma.rn.f32 	%f90, %f88, %f89, %f87;
	ld.shared.f32 	%f91, [%r5+108];
	ld.shared.f32 	%f92, [%r8+3456];
	fma.rn.f32 	%f93, %f91, %f92, %f90;
	ld.shared.f32 	%f94, [%r5+112];
	ld.shared.f32 	%f95, [%r8+3584];
	fma.rn.f32 	%f96, %f94, %f95, %f93;
	ld.shared.f32 	%f97, [%r5+116];
	ld.shared.f32 	%f98, [%r8+3712];
	fma.rn.f32 	%f99, %f97, %f98, %f96;
	ld.shared.f32 	%f100, [%r5+120];
	ld.shared.f32 	%f101, [%r8+3840];
	fma.rn.f32 	%f102, %f100, %f101, %f99;
	ld.shared.f32 	%f103, [%r5+124];
	ld.shared.f32 	%f104, [%r8+3968];
	fma.rn.f32 	%f105, %f103, %f104, %f102;
	add.s32 	%r44, %r44, 1;
	add.s32 	%r43, %r43, %r11;
	add.s32 	%r42, %r42, 32;
	add.s32 	%r41, %r41, 32;
	add.s32 	%r40, %r40, 32;
	setp.ne.s32 	%p7, %r44, 1;
	@%p7 bra 	$L__BB0_1;
	setp.ge.s32 	%p8, %r2, %r27;
	setp.ge.s32 	%p9, %r4, %r28;
	or.pred  	%p10, %p8, %p9;
	@%p10 bra 	$L__BB0_8;
	mad.lo.s32 	%r39, %r28, %r2, %r4;
	cvta.to.global.u64 	%rd10, %rd3;
	mul.wide.s32 	%rd11, %r39, 4;
	add.s64 	%rd12, %rd10, %rd11;
	st.global.f32 	[%rd12], %f105;
$L__BB0_8:
	ret;

}


// ===== COMPILED SASS (sm_100) =====

	.target	sm_100

	.elftype	@"ET_EXEC"


//--------------------- .note.nv.tkinfo           --------------------------
	.section	.note.nv.tkinfo,"",@"SHT_NOTE"
	.sectionflags	@"SHF_NOTE_NV_TKINFO"
	.tkinfo
        /*0018*/ 	.word	0x00000002
        /*0030*/ 	.string	""
        /*0030*/ 	.string	"ptxas"
        /*0030*/ 	.string	"Cuda compilation tools, release 13.0, V13.0.88"
        /*0030*/ 	.string	"Build cuda_13.0.r13.0/compiler.36424714_0"
        /*0030*/ 	.string	"-arch sm_100 -m 64 "



//--------------------- .note.nv.cuinfo           --------------------------
	.section	.note.nv.cuinfo,"",@"SHT_NOTE"
	.sectionflags	@"SHF_NOTE_NV_CUINFO"
        /*0018*/ 	.short	0x0002
        /*001a*/ 	.short	0x0064
        /*001c*/ 	.short	0x0082
	.zero		2


//--------------------- .nv.info                  --------------------------
	.section	.nv.info,"",@"SHT_CUDA_INFO"
	.align	4


	//----- nvinfo : EIATTR_REGCOUNT
	.align		4
        /*0000*/ 	.byte	0x04, 0x2f
        /*0002*/ 	.short	(.L_1 - .L_0)
	.align		4
.L_0:
        /*0004*/ 	.word	index@(_Z20matrixMultiplySharedPfS_S_iiiiii)
        /*0008*/ 	.word	0x00000020


	//----- nvinfo : EIATTR_FRAME_SIZE
	.align		4
.L_1:
        /*000c*/ 	.byte	0x04, 0x11
        /*000e*/ 	.short	(.L_3 - .L_2)
	.align		4
.L_2:
        /*0010*/ 	.word	index@(_Z20matrixMultiplySharedPfS_S_iiiiii)
        /*0014*/ 	.word	0x00000000


	//----- nvinfo : EIATTR_MIN_STACK_SIZE
	.align		4
.L_3:
        /*0018*/ 	.byte	0x04, 0x12
        /*001a*/ 	.short	(.L_5 - .L_4)
	.align		4
.L_4:
        /*001c*/ 	.word	index@(_Z20matrixMultiplySharedPfS_S_iiiiii)
        /*0020*/ 	.word	0x00000000
.L_5:


//--------------------- .nv.compat                --------------------------
	.section	.nv.compat,"",@"SHT_CUDA_COMPAT_INFO"
	.align	4
        /*0000*/ 	.byte	0x02, 0x09, 0x00, 0x00, 0x02, 0x02, 0x01, 0x00, 0x02, 0x05, 0x05, 0x00, 0x03, 0x07, 0x01, 0x01
        /*0010*/ 	.byte	0x02, 0x03, 0x00, 0x00, 0x02, 0x06, 0x01, 0x00, 0x04, 0x0b, 0x08, 0x00, 0x09, 0x00, 0x00, 0x00
        /*0020*/ 	.byte	0x00, 0x00, 0x00, 0x00


//--------------------- .nv.info._Z20matrixMultiplySharedPfS_S_iiiiii --------------------------
	.section	.nv.info._Z20matrixMultiplySharedPfS_S_iiiiii,"",@"SHT_CUDA_INFO"
	.sectionflags	@""
	.align	4


	//----- nvinfo : EIATTR_CUDA_API_VERSION
	.align		4
        /*0000*/ 	.byte	0x04, 0x37
        /*0002*/ 	.short	(.L_7 - .L_6)
.L_6:
        /*0004*/ 	.word	0x00000082


	//----- nvinfo : EIATTR_KPARAM_INFO
	.align		4
.L_7:
        /*0008*/ 	.byte	0x04, 0x17
        /*000a*/ 	.short	(.L_9 - .L_8)
.L_8:
        /*000c*/ 	.word	0x00000000
        /*0010*/ 	.short	0x0008
        /*0012*/ 	.short	0x002c
        /*0014*/ 	.byte	0x00, 0xf0, 0x11, 0x00


	//----- nvinfo : EIATTR_KPARAM_INFO
	.align		4
.L_9:
        /*0018*/ 	.byte	0x04, 0x17
        /*001a*/ 	.short	(.L_11 - .L_10)
.L_10:
        /*001c*/ 	.word	0x00000000
        /*0020*/ 	.short	0x0007
        /*0022*/ 	.short	0x0028
        /*0024*/ 	.byte	0x00, 0xf0, 0x11, 0x00


	//----- nvinfo : EIATTR_KPARAM_INFO
	.align		4
.L_11:
        /*0028*/ 	.byte	0x04, 0x17
        /*002a*/ 	.short	(.L_13 - .L_12)
.L_12:
        /*002c*/ 	.word	0x00000000
        /*0030*/ 	.short	0x0006
        /*0032*/ 	.short	0x0024
        /*0034*/ 	.byte	0x00, 0xf0, 0x11, 0x00


	//----- nvinfo : EIATTR_KPARAM_INFO
	.align		4
.L_13:
        /*0038*/ 	.byte	0x04, 0x17
        /*003a*/ 	.short	(.L_15 - .L_14)
.L_14:
        /*003c*/ 	.word	0x00000000
        /*0040*/ 	.short	0x0005
        /*0042*/ 	.short	0x0020
        /*0044*/ 	.byte	0x00, 0xf0, 0x11, 0x00


	//----- nvinfo : EIATTR_KPARAM_INFO
	.align		4
.L_15:
        /*0048*/ 	.byte	0x04, 0x17
        /*004a*/ 	.short	(.L_17 - .L_16)
.L_16:
        /*004c*/ 	.word	0x00000000
        /*0050*/ 	.short	0x0004
        /*0052*/ 	.short	0x001c
        /*0054*/ 	.byte	0x00, 0xf0, 0x11, 0x00


	//----- nvinfo : EIATTR_KPARAM_INFO
	.align		4
.L_17:
        /*0058*/ 	.byte	0x04, 0x17
        /*005a*/ 	.short	(.L_19 - .L_18)
.L_18:
        /*005c*/ 	.word	0x00000000
        /*0060*/ 	.short	0x0003
        /*0062*/ 	.short	0x0018
        /*0064*/ 	.byte	0x00, 0xf0, 0x11, 0x00


	//----- nvinfo : EIATTR_KPARAM_INFO
	.align		4
.L_19:
        /*0068*/ 	.byte	0x04, 0x17
        /*006a*/ 	.short	(.L_21 - .L_20)
.L_20:
        /*006c*/ 	.word	0x00000000
        /*0070*/ 	.short	0x0002
        /*0072*/ 	.short	0x0010
        /*0074*/ 	.byte	0x00, 0xf5, 0x21, 0x00


	//----- nvinfo : EIATTR_KPARAM_INFO
	.align		4
.L_21:
        /*0078*/ 	.byte	0x04, 0x17
        /*007a*/ 	.short	(.L_23 - .L_22)
.L_22:
        /*007c*/ 	.word	0x00000000
        /*0080*/ 	.short	0x0001
        /*0082*/ 	.short	0x0008
        /*0084*/ 	.byte	0x00, 0xf5, 0x21, 0x00


	//----- nvinfo : EIATTR_KPARAM_INFO
	.align		4
.L_23:
        /*0088*/ 	.byte	0x04, 0x17
        /*008a*/ 	.short	(.L_25 - .L_24)
.L_24:
        /*008c*/ 	.word	0x00000000
        /*0090*/ 	.short	0x0000
        /*0092*/ 	.short	0x0000
        /*0094*/ 	.byte	0x00, 0xf5, 0x21, 0x00


	//----- nvinfo : EIATTR_SPARSE_MMA_MASK
	.align		4
.L_25:
        /*0098*/ 	.byte	0x03, 0x50
        /*009a*/ 	.short	0x0000


	//----- nvinfo : EIATTR_MAXREG_COUNT
	.align		4
        /*009c*/ 	.byte	0x03, 0x1b
        /*009e*/ 	.short	0x00ff


	//----- nvinfo : EIATTR_NUM_BARRIERS
	.align		4
        /*00a0*/ 	.byte	0x02, 0x4c
        /*00a2*/ 	.byte	0x01
	.zero		1


	//----- nvinfo : EIATTR_MERCURY_ISA_VERSION
	.align		4
        /*00a4*/ 	.byte	0x03, 0x5f
        /*00a6*/ 	.short	0x0101


	//----- nvinfo : EIATTR_VRC_CTA_INIT_COUNT
	.align		4
        /*00a8*/ 	.byte	0x02, 0x4a
	.zero		1
	.zero		1


	//----- nvinfo : EIATTR_EXIT_INSTR_OFFSETS
	.align		4
        /*00ac*/ 	.byte	0x04, 0x1c
        /*00ae*/ 	.short	(.L_27 - .L_26)


	//   ....[0]....
.L_26:
        /*00b0*/ 	.word	0x000007e0


	//   ....[1]....
        /*00b4*/ 	.word	0x00000830


	//----- nvinfo : EIATTR_CBANK_PARAM_SIZE
	.align		4
.L_27:
        /*00b8*/ 	.byte	0x03, 0x19
        /*00ba*/ 	.short	0x0030


	//----- nvinfo : EIATTR_PARAM_CBANK
	.align		4
        /*00bc*/ 	.byte	0x04, 0x0a
        /*00be*/ 	.short	(.L_29 - .L_28)
	.align		4
.L_28:
        /*00c0*/ 	.word	index@(.nv.constant0._Z20matrixMultiplySharedPfS_S_iiiiii)
        /*00c4*/ 	.short	0x0380
        /*00c6*/ 	.short	0x0030


	//----- nvinfo : EIATTR_SW_WAR
	.align		4
.L_29:
        /*00c8*/ 	.byte	0x04, 0x36
        /*00ca*/ 	.short	(.L_31 - .L_30)
.L_30:
        /*00cc*/ 	.word	0x00000008
.L_31:


//--------------------- .nv.callgraph             --------------------------
	.section	.nv.callgraph,"",@"SHT_CUDA_CALLGRAPH"
	.align	4
	.sectionentsize	8
	.align		4
        /*0000*/ 	.word	0x00000000
	.align		4
        /*0004*/ 	.word	0xffffffff
	.align		4
        /*0008*/ 	.word	0x00000000
	.align		4
        /*000c*/ 	.word	0xfffffffe
	.align		4
        /*0010*/ 	.word	0x00000000
	.align		4
        /*0014*/ 	.word	0xfffffffd
	.align		4
        /*0018*/ 	.word	0x00000000
	.align		4
        /*001c*/ 	.word	0xfffffffc


//--------------------- .text._Z20matrixMultiplySharedPfS_S_iiiiii --------------------------
	.section	.text._Z20matrixMultiplySharedPfS_S_iiiiii,"ax",@progbits
	.align	128
        .global         _Z20matrixMultiplySharedPfS_S_iiiiii
        .type           _Z20matrixMultiplySharedPfS_S_iiiiii,@function
        .size           _Z20matrixMultiplySharedPfS_S_iiiiii,(.L_x_2 - _Z20matrixMultiplySharedPfS_S_iiiiii)
        .other          _Z20matrixMultiplySharedPfS_S_iiiiii,@"STO_CUDA_ENTRY STV_DEFAULT"
_Z20matrixMultiplySharedPfS_S_iiiiii:
.text._Z20matrixMultiplySharedPfS_S_iiiiii:
[----:B------:R-:W-:Y:S08]  /*0000*/  LDC R1, c[0x0][0x37c] ;  /* 0x0000df00ff017b82 */ /* 0x000ff00000000800 */
[----:B------:R-:W0:Y:S01]  /*0010*/  S2UR UR6, SR_CgaCtaId ;  /* 0x00000000000679c3 */ /* 0x000e220000008800 */
[----:B------:R-:W1:Y:S01]  /*0020*/  S2R R0, SR_CTAID.Y ;  /* 0x0000000000007919 */ /* 0x000e620000002600 */
[----:B------:R-:W2:Y:S01]  /*0030*/  LDCU UR12, c[0x0][0x39c] ;  /* 0x00007380ff0c77ac */ /* 0x000ea20008000800 */
[----:B------:R-:W-:Y:S01]  /*0040*/  HFMA2 R25, -RZ, RZ, 0, 0 ;  /* 0x00000000ff197431 */ /* 0x000fe200000001ff */
[----:B------:R-:W1:Y:S01]  /*0050*/  S2R R3, SR_TID.Y ;  /* 0x0000000000037919 */ /* 0x000e620000002200 */
[----:B------:R-:W1:Y:S03]  /*0060*/  LDCU UR10, c[0x0][0x364] ;  /* 0x00006c80ff0a77ac */ /* 0x000e660008000800 */
[----:B------:R-:W3:Y:S01]  /*0070*/  LDC.64 R6, c[0x0][0x3a0] ;  /* 0x0000e800ff067b82 */ /* 0x000ee20000000a00 */
[----:B------:R-:W4:Y:S01]  /*0080*/  S2R R5, SR_CTAID.X ;  /* 0x0000000000057919 */ /* 0x000f220000002500 */
[----:B------:R-:W4:Y:S01]  /*0090*/  LDCU UR11, c[0x0][0x360] ;  /* 0x00006c00ff0b77ac */ /* 0x000f220008000800 */
[----:B------:R-:W4:Y:S01]  /*00a0*/  S2R R2, SR_TID.X ;  /* 0x0000000000027919 */ /* 0x000f220000002100 */
[----:B------:R-:W5:Y:S01]  /*00b0*/  LDCU UR13, c[0x0][0x3a4] ;  /* 0x00007480ff0d77ac */ /* 0x000f620008000800 */
[----:B------:R-:W-:Y:S01]  /*00c0*/  UMOV UR4, 0x400 ;  /* 0x0000040000047882 */ /* 0x000fe20000000000 */
[----:B------:R-:W1:Y:S01]  /*00d0*/  LDCU.64 UR8, c[0x0][0x358] ;  /* 0x00006b00ff0877ac */ /* 0x000e620008000a00 */
[----:B--2---:R-:W-:-:S02]  /*00e0*/  UIADD3 UR5, UPT, UPT, UR12, -0x1, URZ ;  /* 0xffffffff0c057890 */ /* 0x004fc4000fffe0ff */
[----:B0-----:R-:W-:Y:S02]  /*00f0*/  ULEA UR7, UR6, UR4, 0x18 ;  /* 0x0000000406077291 */ /* 0x001fe4000f8ec0ff */
[----:B------:R-:W-:Y:S02]  /*0100*/  UIADD3 UR4, UPT, UPT, UR4, 0x1000, URZ ;  /* 0x0000100004047890 */ /* 0x000fe4000fffe0ff */
[----:B------:R-:W-:Y:S02]  /*0110*/  USHF.R.U32.HI UR5, URZ, 0x5, UR5 ;  /* 0x00000005ff057899 */ /* 0x000fe40008011605 */
[----:B------:R-:W-:Y:S01]  /*0120*/  ULEA UR4, UR6, UR4, 0x18 ;  /* 0x0000000406047291 */ /* 0x000fe2000f8ec0ff */
[----:B------:R-:W0:Y:S01]  /*0130*/  LDCU.64 UR14, c[0x0][0x398] ;  /* 0x00007300ff0e77ac */ /* 0x000e220008000a00 */
[----:B-1----:R-:W-:Y:S01]  /*0140*/  IMAD R21, R0, UR10, R3 ;  /* 0x0000000a00157c24 */ /* 0x002fe2000f8e0203 */
[----:B------:R-:W-:Y:S01]  /*0150*/  LEA R19, R3, UR7, 0x7 ;  /* 0x0000000703137c11 */ /* 0x000fe2000f8e38ff */
[----:B------:R-:W-:Y:S01]  /*0160*/  UIADD3 UR5, UPT, UPT, -UR5, URZ, URZ ;  /* 0x000000ff05057290 */ /* 0x000fe2000fffe1ff */
[--C-:B----4-:R-:W-:Y:S01]  /*0170*/  IMAD R18, R5, UR11, R2.reuse ;  /* 0x0000000b05127c24 */ /* 0x110fe2000f8e0202 */
[C---:B------:R-:W-:Y:S01]  /*0180*/  LEA R16, R2.reuse, UR4, 0x2 ;  /* 0x0000000402107c11 */ /* 0x040fe2000f8e10ff */
[----:B------:R-:W-:Y:S01]  /*0190*/  IMAD R0, R21, UR12, R2 ;  /* 0x0000000c15007c24 */ /* 0x000fe2000f8e0202 */
[----:B------:R-:W-:Y:S01]  /*01a0*/  LEA R17, R2, R19, 0x2 ;  /* 0x0000001302117211 */ /* 0x000fe200078e10ff */
[C---:B-----5:R-:W-:Y:S01]  /*01b0*/  IMAD R4, R3.reuse, UR13, R18 ;  /* 0x0000000d03047c24 */ /* 0x060fe2000f8e0212 */
[----:B------:R-:W-:-:S07]  /*01c0*/  LEA R5, R3, R16, 0x7 ;  /* 0x0000001003057211 */ /* 0x000fce00078e38ff */
.L_x_0:
[----:B0-----:R-:W-:Y:S02]  /*01d0*/  ISETP.GE.U32.AND P1, PT, R2, UR15, PT ;  /* 0x0000000f02007c0c */ /* 0x001fe4000bf26070 */
[----:B---3--:R-:W-:Y:S02]  /*01e0*/  ISETP.GE.U32.AND P0, PT, R3, R6, PT ;  /* 0x000000060300720c */ /* 0x008fe40003f06070 */
[----:B------:R-:W-:Y:S02]  /*01f0*/  ISETP.GE.OR P1, PT, R21, UR14, P1 ;  /* 0x0000000e15007c0c */ /* 0x000fe40008f26670 */
[----:B------:R-:W-:Y:S02]  /*0200*/  ISETP.GE.OR P0, PT, R18, R7, P0 ;  /* 0x000000071200720c */ /* 0x000fe40000706670 */
[----:B------:R-:W-:Y:S02]  /*0210*/  MOV R20, RZ ;  /* 0x000000ff00147202 */ /* 0x000fe40000000f00 */
[----:B------:R-:W-:-:S07]  /*0220*/  MOV R24, RZ ;  /* 0x000000ff00187202 */ /* 0x000fce0000000f00 */
[----:B------:R-:W0:Y:S08]  /*0230*/  @!P1 LDC.64 R10, c[0x0][0x380] ;  /* 0x0000e000ff0a9b82 */ /* 0x000e300000000a00 */
[----:B------:R-:W1:Y:S01]  /*0240*/  @!P0 LDC.64 R8, c[0x0][0x388] ;  /* 0x0000e200ff088b82 */ /* 0x000e620000000a00 */
[----:B0-----:R-:W-:-:S05]  /*0250*/  @!P1 IMAD.WIDE.U32 R10, R0, 0x4, R10 ;  /* 0x00000004000a9825 */ /* 0x001fca00078e000a */
[----:B------:R-:W2:Y:S01]  /*0260*/  @!P1 LDG.E R20, desc[UR8][R10.64] ;  /* 0x000000080a149981 */ /* 0x000ea2000c1e1900 */
[----:B-1----:R-:W-:-:S05]  /*0270*/  @!P0 IMAD.WIDE.U32 R26, R4, 0x4, R8 ;  /* 0x00000004041a8825 */ /* 0x002fca00078e0008 */
[----:B------:R-:W3:Y:S01]  /*0280*/  @!P0 LDG.E R24, desc[UR8][R26.64] ;  /* 0x000000081a188981 */ /* 0x000ee2000c1e1900 */
[----:B------:R-:W-:-:S04]  /*0290*/  UIADD3 UR5, UPT, UPT, UR5, 0x1, URZ ;  /* 0x0000000105057890 */ /* 0x000fc8000fffe0ff */
[----:B------:R-:W-:Y:S01]  /*02a0*/  UISETP.NE.AND UP0, UPT, UR5, 0x1, UPT ;  /* 0x000000010500788c */ /* 0x000fe2000bf05270 */
[----:B--2---:R-:W-:Y:S04]  /*02b0*/  STS [R17], R20 ;  /* 0x0000001411007388 */ /* 0x004fe80000000800 */
[----:B---3--:R-:W-:Y:S01]  /*02c0*/  STS [R5], R24 ;  /* 0x0000001805007388 */ /* 0x008fe20000000800 */
[----:B------:R-:W-:Y:S06]  /*02d0*/  BAR.SYNC.DEFER_BLOCKING 0x0 ;  /* 0x0000000000007b1d */ /* 0x000fec0000010000 */
[----:B------:R-:W-:Y:S04]  /*02e0*/  LDS R28, [R16] ;  /* 0x00000000101c7984 */ /* 0x000fe80000000800 */
[----:B------:R-:W0:Y:S04]  /*02f0*/  LDS.128 R12, [R19] ;  /* 0x00000000130c7984 */ /* 0x000e280000000c00 */
[----:B------:R-:W1:Y:S04]  /*0300*/  LDS R27, [R16+0x80] ;  /* 0x00008000101b7984 */ /* 0x000e680000000800 */
[----:B------:R-:W2:Y:S04]  /*0310*/  LDS R29, [R16+0x100] ;  /* 0x00010000101d7984 */ /* 0x000ea80000000800 */
[----:B------:R-:W3:Y:S04]  /*0320*/  LDS R22, [R16+0x180] ;  /* 0x0001800010167984 */ /* 0x000ee80000000800 */
[----:B------:R-:W-:Y:S04]  /*0330*/  LDS R23, [R16+0x200] ;  /* 0x0002000010177984 */ /* 0x000fe80000000800 */
[----:B------:R-:W4:Y:S04]  /*0340*/  LDS.128 R8, [R19+0x10] ;  /* 0x0000100013087984 */ /* 0x000f280000000c00 */
[----:B------:R-:W5:Y:S04]  /*0350*/  LDS R20, [R16+0x280] ;  /* 0x0002800010147984 */ /* 0x000f680000000800 */
[----:B------:R-:W-:Y:S04]  /*0360*/  LDS R24, [R16+0x380] ;  /* 0x0003800010187984 */ /* 0x000fe80000000800 */
[----:B------:R-:W-:Y:S01]  /*0370*/  LDS R26, [R16+0x580] ;  /* 0x00058000101a7984 */ /* 0x000fe20000000800 */
[----:B0-----:R-:W-:-:S03]  /*0380*/  FFMA R12, R12, R28, R25 ;  /* 0x0000001c0c0c7223 */ /* 0x001fc60000000019 */
[----:B------:R-:W0:Y:S01]  /*0390*/  LDS R25, [R16+0x300] ;  /* 0x0003000010197984 */ /* 0x000e220000000800 */
[----:B-1----:R-:W-:-:S03]  /*03a0*/  FFMA R12, R27, R13, R12 ;  /* 0x0000000d1b0c7223 */ /* 0x002fc6000000000c */
[----:B------:R-:W-:Y:S01]  /*03b0*/  LDS R27, [R16+0x400] ;  /* 0x00040000101b7984 */ /* 0x000fe20000000800 */
[----:B--2---:R-:W-:-:S04]  /*03c0*/  FFMA R29, R29, R14, R12 ;  /* 0x0000000e1d1d7223 */ /* 0x004fc8000000000c */
[----:B---3--:R-:W-:Y:S02]  /*03d0*/  FFMA R29, R22, R15, R29 ;  /* 0x0000000f161d7223 */ /* 0x008fe4000000001d */
[----:B------:R-:W1:Y:S04]  /*03e0*/  LDS.128 R12, [R19+0x20] ;  /* 0x00002000130c7984 */ /* 0x000e680000000c00 */
[----:B------:R-:W2:Y:S01]  /*03f0*/  LDS R22, [R16+0x480] ;  /* 0x0004800010167984 */ /* 0x000ea20000000800 */
[----:B----4-:R-:W-:-:S04]  /*0400*/  FFMA R23, R8, R23, R29 ;  /* 0x0000001708177223 */ /* 0x010fc8000000001d */
[----:B-----5:R-:W-:Y:S02]  /*0410*/  FFMA R20, R20, R9, R23 ;  /* 0x0000000914147223 */ /* 0x020fe40000000017 */
[----:B------:R-:W3:Y:S02]  /*0420*/  LDS R23, [R16+0x500] ;  /* 0x0005000010177984 */ /* 0x000ee40000000800 */
[----:B0-----:R-:W-:Y:S02]  /*0430*/  FFMA R25, R25, R10, R20 ;  /* 0x0000000a19197223 */ /* 0x001fe40000000014 */
[----:B------:R-:W-:Y:S02]  /*0440*/  LDS R20, [R16+0x680] ;  /* 0x0006800010147984 */ /* 0x000fe40000000800 */
[----:B------:R-:W-:Y:S02]  /*0450*/  FFMA R29, R24, R11, R25 ;  /* 0x0000000b181d7223 */ /* 0x000fe40000000019 */
[----:B------:R-:W-:Y:S04]  /*0460*/  LDS R25, [R16+0x600] ;  /* 0x0006000010197984 */ /* 0x000fe80000000800 */
[----:B------:R-:W0:Y:S01]  /*0470*/  LDS.128 R8, [R19+0x30] ;  /* 0x0000300013087984 */ /* 0x000e220000000c00 */
[----:B-1----:R-:W-:-:S03]  /*0480*/  FFMA R27, R12, R27, R29 ;  /* 0x0000001b0c1b7223 */ /* 0x002fc6000000001d */
[----:B------:R-:W-:Y:S01]  /*0490*/  LDS R24, [R16+0x780] ;  /* 0x0007800010187984 */ /* 0x000fe20000000800 */
[----:B--2---:R-:W-:-:S03]  /*04a0*/  FFMA R22, R22, R13, R27 ;  /* 0x0000000d16167223 */ /* 0x004fc6000000001b */
[----:B------:R-:W1:Y:S01]  /*04b0*/  LDS R27, [R16+0x700] ;  /* 0x00070000101b7984 */ /* 0x000e620000000800 */
[----:B---3--:R-:W-:-:S03]  /*04c0*/  FFMA R23, R23, R14, R22 ;  /* 0x0000000e17177223 */ /* 0x008fc60000000016 */
[----:B------:R-:W-:Y:S01]  /*04d0*/  LDS R22, [R16+0x880] ;  /* 0x0008800010167984 */ /* 0x000fe20000000800 */
[----:B------:R-:W-:-:S03]  /*04e0*/  FFMA R29, R26, R15, R23 ;  /* 0x0000000f1a1d7223 */ /* 0x000fc60000000017 */
[----:B------:R-:W-:Y:S04]  /*04f0*/  LDS R23, [R16+0x800] ;  /* 0x0008000010177984 */ /* 0x000fe80000000800 */
[----:B------:R-:W2:Y:S04]  /*0500*/  LDS.128 R12, [R19+0x40] ;  /* 0x00004000130c7984 */ /* 0x000ea80000000c00 */
[----:B------:R-:W-:Y:S01]  /*0510*/  LDS R26, [R16+0x980] ;  /* 0x00098000101a7984 */ /* 0x000fe20000000800 */
[----:B0-----:R-:W-:-:S03]  /*0520*/  FFMA R25, R8, R25, R29 ;  /* 0x0000001908197223 */ /* 0x001fc6000000001d */
[----:B------:R-:W0:Y:S01]  /*0530*/  LDS R29, [R16+0x900] ;  /* 0x00090000101d7984 */ /* 0x000e220000000800 */
[----:B------:R-:W-:-:S03]  /*0540*/  FFMA R20, R20, R9, R25 ;  /* 0x0000000914147223 */ /* 0x000fc60000000019 */
[----:B------:R-:W-:Y:S01]  /*0550*/  LDS R25, [R16+0xa00] ;  /* 0x000a000010197984 */ /* 0x000fe20000000800 */
[----:B-1----:R-:W-:-:S03]  /*0560*/  FFMA R27, R27, R10, R20 ;  /* 0x0000000a1b1b7223 */ /* 0x002fc60000000014 */
[----:B------:R-:W-:Y:S01]  /*0570*/  LDS R20, [R16+0xa80] ;  /* 0x000a800010147984 */ /* 0x000fe20000000800 */
[----:B------:R-:W-:-:S03]  /*0580*/  FFMA R27, R24, R11, R27 ;  /* 0x0000000b181b7223 */ /* 0x000fc6000000001b */
[----:B------:R-:W1:Y:S04]  /*0590*/  LDS.128 R8, [R19+0x50] ;  /* 0x0000500013087984 */ /* 0x000e680000000c00 */
[----:B------:R-:W-:Y:S01]  /*05a0*/  LDS R24, [R16+0xb80] ;  /* 0x000b800010187984 */ /* 0x000fe20000000800 */
[----:B--2---:R-:W-:-:S03]  /*05b0*/  FFMA R23, R12, R23, R27 ;  /* 0x000000170c177223 */ /* 0x004fc6000000001b */
[----:B------:R-:W-:Y:S01]  /*05c0*/  LDS R27, [R16+0xc00] ;  /* 0x000c0000101b7984 */ /* 0x000fe20000000800 */
[----:B------:R-:W-:-:S03]  /*05d0*/  FFMA R22, R22, R13, R23 ;  /* 0x0000000d16167223 */ /* 0x000fc60000000017 */
[----:B------:R-:W2:Y:S01]  /*05e0*/  LDS R23, [R16+0xb00] ;  /* 0x000b000010177984 */ /* 0x000ea20000000800 */
[----:B0-----:R-:W-:-:S03]  /*05f0*/  FFMA R29, R29, R14, R22 ;  /* 0x0000000e1d1d7223 */ /* 0x001fc60000000016 */
[----:B------:R-:W-:Y:S01]  /*0600*/  LDS R22, [R16+0xc80] ;  /* 0x000c800010167984 */ /* 0x000fe20000000800 */
[----:B------:R-:W-:-:S03]  /*0610*/  FFMA R29, R26, R15, R29 ;  /* 0x0000000f1a1d7223 */ /* 0x000fc6000000001d */
[----:B------:R-:W0:Y:S04]  /*0620*/  LDS.128 R12, [R19+0x60] ;  /* 0x00006000130c7984 */ /* 0x000e280000000c00 */
[----:B------:R-:W-:Y:S01]  /*0630*/  LDS R26, [R16+0xf00] ;  /* 0x000f0000101a7984 */ /* 0x000fe20000000800 */
[----:B-1----:R-:W-:-:S04]  /*0640*/  FFMA R25, R8, R25, R29 ;  /* 0x0000001908197223 */ /* 0x002fc8000000001d */
[----:B------:R-:W-:Y:S02]  /*0650*/  FFMA R20, R20, R9, R25 ;  /* 0x0000000914147223 */ /* 0x000fe40000000019 */
[----:B------:R-:W1:Y:S02]  /*0660*/  LDS R25, [R16+0xd00] ;  /* 0x000d000010197984 */ /* 0x000e640000000800 */
[----:B--2---:R-:W-:Y:S02]  /*0670*/  FFMA R23, R23, R10, R20 ;  /* 0x0000000a17177223 */ /* 0x004fe40000000014 */
[----:B------:R-:W2:Y:S02]  /*0680*/  LDS R20, [R16+0xd80] ;  /* 0x000d800010147984 */ /* 0x000ea40000000800 */
[----:B------:R-:W-:Y:S02]  /*0690*/  FFMA R29, R24, R11, R23 ;  /* 0x0000000b181d7223 */ /* 0x000fe40000000017 */
[----:B------:R-:W-:Y:S04]  /*06a0*/  LDS R23, [R16+0xe00] ;  /* 0x000e000010177984 */ /* 0x000fe80000000800 */
[----:B------:R-:W3:Y:S01]  /*06b0*/  LDS.128 R8, [R19+0x70] ;  /* 0x0000700013087984 */ /* 0x000ee20000000c00 */
[----:B0-----:R-:W-:-:S03]  /*06c0*/  FFMA R27, R12, R27, R29 ;  /* 0x0000001b0c1b7223 */ /* 0x001fc6000000001d */
[----:B------:R-:W0:Y:S01]  /*06d0*/  LDS R12, [R16+0xe80] ;  /* 0x000e8000100c7984 */ /* 0x000e220000000800 */
[----:B------:R-:W-:-:S03]  /*06e0*/  FFMA R24, R22, R13, R27 ;  /* 0x0000000d16187223 */ /* 0x000fc6000000001b */
[----:B------:R-:W4:Y:S01]  /*06f0*/  LDS R22, [R16+0xf80] ;  /* 0x000f800010167984 */ /* 0x000f220000000800 */
[----:B-1----:R-:W-:-:S04]  /*0700*/  FFMA R25, R25, R14, R24 ;  /* 0x0000000e19197223 */ /* 0x002fc80000000018 */
[----:B--2---:R-:W-:-:S04]  /*0710*/  FFMA R15, R20, R15, R25 ;  /* 0x0000000f140f7223 */ /* 0x004fc80000000019 */
[----:B---3--:R-:W-:Y:S01]  /*0720*/  FFMA R15, R8, R23, R15 ;  /* 0x00000017080f7223 */ /* 0x008fe2000000000f */
[----:B------:R-:W-:-:S03]  /*0730*/  IADD3 R3, PT, PT, R3, 0x20, RZ ;  /* 0x0000002003037810 */ /* 0x000fc60007ffe0ff */
[----:B0-----:R-:W-:-:S04]  /*0740*/  FFMA R9, R12, R9, R15 ;  /* 0x000000090c097223 */ /* 0x001fc8000000000f */
[----:B------:R-:W-:Y:S01]  /*0750*/  FFMA R9, R26, R10, R9 ;  /* 0x0000000a1a097223 */ /* 0x000fe20000000009 */
[----:B------:R-:W-:Y:S02]  /*0760*/  IADD3 R2, PT, PT, R2, 0x20, RZ ;  /* 0x0000002002027810 */ /* 0x000fe40007ffe0ff */
[----:B------:R-:W-:Y:S01]  /*0770*/  IADD3 R0, PT, PT, R0, 0x20, RZ ;  /* 0x0000002000007810 */ /* 0x000fe20007ffe0ff */
[----:B----4-:R-:W-:Y:S01]  /*0780*/  FFMA R25, R22, R11, R9 ;  /* 0x0000000b16197223 */ /* 0x010fe20000000009 */
[----:B------:R-:W-:Y:S01]  /*0790*/  LEA R4, R7, R4, 0x5 ;  /* 0x0000000407047211 */ /* 0x000fe200078e28ff */
[----:B------:R-:W-:Y:S06]  /*07a0*/  BRA.U UP0, `(.L_x_0) ;  /* 0xfffffff900887547 */ /* 0x000fec000b83ffff */
[----:B------:R-:W0:Y:S02]  /*07b0*/  LDCU.64 UR4, c[0x0][0x3a8] ;  /* 0x00007500ff0477ac */ /* 0x000e240008000a00 */
[----:B0-----:R-:W-:-:S04]  /*07c0*/  ISETP.GE.AND P0, PT, R18, UR5, PT ;  /* 0x0000000512007c0c */ /* 0x001fc8000bf06270 */
[----:B------:R-:W-:-:S13]  /*07d0*/  ISETP.GE.OR P0, PT, R21, UR4, P0 ;  /* 0x0000000415007c0c */ /* 0x000fda0008706670 */
[----:B------:R-:W-:Y:S05]  /*07e0*/  @P0 EXIT ;  /* 0x000000000000094d */ /* 0x000fea0003800000 */
[----:B------:R-:W0:Y:S01]  /*07f0*/  LDC.64 R2, c[0x0][0x390] ;  /* 0x0000e400ff027b82 */ /* 0x000e220000000a00 */
[----:B------:R-:W-:-:S04]  /*0800*/  IMAD R21, R21, UR5, R18 ;  /* 0x0000000515157c24 */ /* 0x000fc8000f8e0212 */
[----:B0-----:R-:W-:-:S05]  /*0810*/  IMAD.WIDE R2, R21, 0x4, R2 ;  /* 0x0000000415027825 */ /* 0x001fca00078e0202 */
[----:B------:R-:W-:Y:S01]  /*0820*/  STG.E desc[UR8][R2.64], R25 ;  /* 0x0000001902007986 */ /* 0x000fe2000c101908 */
[----:B------:R-:W-:Y:S05]  /*0830*/  EXIT ;  /* 0x000000000000794d */ /* 0x000fea0003800000 */
.L_x_1:
[----:B------:R-:W-:-:S00]  /*0840*/  BRA `(.L_x_1) ;  /* 0xfffffffc00fc7947 */ /* 0x000fc0000383ffff */
[----:B------:R-:W-:-:S00]  /*0850*/  NOP ;  /* 0x0000000000007918 */ /* 0x000fc00000000000 */
        /* <DEDUP_REMOVED lines=10> */
.L_x_2:


//--------------------- .nv.shared._Z20matrixMultiplySharedPfS_S_iiiiii --------------------------
	.section	.nv.shared._Z20matrixMultiplySharedPfS_S_iiiiii,"aw",@nobits
	.sectionflags	@""
	.align	4
.nv.shared._Z20matrixMultiplySharedPfS_S_iiiiii:
	.zero		9216


//--------------------- .nv.shared.reserved.0     --------------------------
	.section	.nv.shared.reserved.0,"aw",@nobits
	.weak		__nv_reservedSMEM_offset_0_alias
	.size		__nv_reservedSMEM_offset_0_alias, 0, 64
	.other		__nv_reservedSMEM_offset_0_alias,@"STO_CUDA_RESERVED_SHARED STV_DEFAULT"
__nv_reservedSMEM_offset_0_alias:
	.zero		0
	.zero		64


//--------------------- .nv.constant0._Z20matrixMultiplySharedPfS_S_iiiiii --------------------------
	.section	.nv.constant0._Z20matrixMultiplySharedPfS_S_iiiiii,"a",@progbits
	.sectionflags	@""
	.align	4
.nv.constant0._Z20matrixMultiplySharedPfS_S_iiiiii:
	.zero		944


//--------------------- SYMBOLS --------------------------

	.type		.nv.reservedSmem.offset0,@object
	.size		.nv.reservedSmem.offset0,0x4
	.type		.nv.reservedSmem.cap,@object
	.size		.nv.reservedSmem.cap,0x4
